//
// Generated by NVIDIA NVVM Compiler
//
// Compiler Build ID: CL-36424714
// Cuda compilation tools, release 13.0, V13.0.88
// Based on NVVM 20.0.0
//

.version 9.0
.target sm_100
.address_size 64

	// .globl	_Z8sqrtcalcPfi

.visible .entry _Z8sqrtcalcPfi(
	.param .u64 .ptr .align 1 _Z8sqrtcalcPfi_param_0,
	.param .u32 _Z8sqrtcalcPfi_param_1
)
{
	.reg .pred 	%p<2>;
	.reg .b32 	%r<6>;
	.reg .b32 	%f<3>;
	.reg .b64 	%rd<5>;

	ld.param.u64 	%rd1, [_Z8sqrtcalcPfi_param_0];
	ld.param.u32 	%r2, [_Z8sqrtcalcPfi_param_1];
	mov.u32 	%r3, %ctaid.x;
	mov.u32 	%r4, %ntid.x;
	mov.u32 	%r5, %tid.x;
	mad.lo.s32 	%r1, %r3, %r4, %r5;
	setp.ge.s32 	%p1, %r1, %r2;
	@%p1 bra 	$L__BB0_2;
	cvta.to.global.u64 	%rd2, %rd1;
	mul.wide.s32 	%rd3, %r1, 4;
	add.s64 	%rd4, %rd2, %rd3;
	ld.global.f32 	%f1, [%rd4];
	sqrt.rn.f32 	%f2, %f1;
	st.global.f32 	[%rd4], %f2;
$L__BB0_2:
	bar.sync 	0;
	ret;

}


// ===== COMPILED SASS (sm_100) =====

	.target	sm_100

	.elftype	@"ET_EXEC"


//--------------------- .note.nv.tkinfo           --------------------------
	.section	.note.nv.tkinfo,"",@"SHT_NOTE"
	.sectionflags	@"SHF_NOTE_NV_TKINFO"
	.tkinfo
        /*0018*/ 	.word	0x00000002
        /*0030*/ 	.string	""
        /*0030*/ 	.string	"ptxas"
        /*0030*/ 	.string	"Cuda compilation tools, release 13.0, V13.0.88"
        /*0030*/ 	.string	"Build cuda_13.0.r13.0/compiler.36424714_0"
        /*0030*/ 	.string	"-arch sm_100 -m 64 "



//--------------------- .note.nv.cuinfo           --------------------------
	.section	.note.nv.cuinfo,"",@"SHT_NOTE"
	.sectionflags	@"SHF_NOTE_NV_CUINFO"
        /*0018*/ 	.short	0x0002
        /*001a*/ 	.short	0x0064
        /*001c*/ 	.short	0x0082
	.zero		2


//--------------------- .nv.info                  --------------------------
	.section	.nv.info,"",@"SHT_CUDA_INFO"
	.align	4


	//----- nvinfo : EIATTR_REGCOUNT
	.align		4
        /*0000*/ 	.byte	0x04, 0x2f
        /*0002*/ 	.short	(.L_1 - .L_0)
	.align		4
.L_0:
        /*0004*/ 	.word	index@(_Z8sqrtcalcPfi)
        /*0008*/ 	.word	0x0000000e


	//----- nvinfo : EIATTR_FRAME_SIZE
	.align		4
.L_1:
        /*000c*/ 	.byte	0x04, 0x11
        /*000e*/ 	.short	(.L_3 - .L_2)
	.align		4
.L_2:
        /*0010*/ 	.word	index@($__internal_0_$__cuda_sm20_sqrt_rn_f32_slowpath)
        /*0014*/ 	.word	0x00000000


	//----- nvinfo : EIATTR_FRAME_SIZE
	.align		4
.L_3:
        /*0018*/ 	.byte	0x04, 0x11
        /*001a*/ 	.short	(.L_5 - .L_4)
	.align		4
.L_4:
        /*001c*/ 	.word	index@(_Z8sqrtcalcPfi)
        /*0020*/ 	.word	0x00000000


	//----- nvinfo : EIATTR_MIN_STACK_SIZE
	.align		4
.L_5:
        /*0024*/ 	.byte	0x04, 0x12
        /*0026*/ 	.short	(.L_7 - .L_6)
	.align		4
.L_6:
        /*0028*/ 	.word	index@(_Z8sqrtcalcPfi)
        /*002c*/ 	.word	0x00000000
.L_7:


//--------------------- .nv.compat                --------------------------
	.section	.nv.compat,"",@"SHT_CUDA_COMPAT_INFO"
	.align	4
        /*0000*/ 	.byte	0x02, 0x09, 0x00, 0x00, 0x02, 0x02, 0x01, 0x00, 0x02, 0x05, 0x05, 0x00, 0x03, 0x07, 0x01, 0x01
        /*0010*/ 	.byte	0x02, 0x03, 0x00, 0x00, 0x02, 0x06, 0x01, 0x00, 0x04, 0x0b, 0x08, 0x00, 0x01, 0x00, 0x00, 0x00
        /*0020*/ 	.byte	0x00, 0x00, 0x00, 0x00


//--------------------- .nv.info._Z8sqrtcalcPfi   --------------------------
	.section	.nv.info._Z8sqrtcalcPfi,"",@"SHT_CUDA_INFO"
	.sectionflags	@""
	.align	4


	//----- nvinfo : EIATTR_CUDA_API_VERSION
	.align		4
        /*0000*/ 	.byte	0x04, 0x37
        /*0002*/ 	.short	(.L_9 - .L_8)
.L_8:
        /*0004*/ 	.word	0x00000082


	//----- nvinfo : EIATTR_KPARAM_INFO
	.align		4
.L_9:
        /*0008*/ 	.byte	0x04, 0x17
        /*000a*/ 	.short	(.L_11 - .L_10)
.L_10:
        /*000c*/ 	.word	0x00000000
        /*0010*/ 	.short	0x0001
        /*0012*/ 	.short	0x0008
        /*0014*/ 	.byte	0x00, 0xf0, 0x11, 0x00


	//----- nvinfo : EIATTR_KPARAM_INFO
	.align		4
.L_11:
        /*0018*/ 	.byte	0x04, 0x17
        /*001a*/ 	.short	(.L_13 - .L_12)
.L_12:
        /*001c*/ 	.word	0x00000000
        /*0020*/ 	.short	0x0000
        /*0022*/ 	.short	0x0000
        /*0024*/ 	.byte	0x00, 0xf5, 0x21, 0x00


	//----- nvinfo : EIATTR_SPARSE_MMA_MASK
	.align		4
.L_13:
        /*0028*/ 	.byte	0x03, 0x50
        /*002a*/ 	.short	0x0000


	//----- nvinfo : EIATTR_MAXREG_COUNT
	.align		4
        /*002c*/ 	.byte	0x03, 0x1b
        /*002e*/ 	.short	0x00ff


	//----- nvinfo : EIATTR_NUM_BARRIERS
	.align		4
        /*0030*/ 	.byte	0x02, 0x4c
        /*0032*/ 	.byte	0x01
	.zero		1


	//----- nvinfo : EIATTR_MERCURY_ISA_VERSION
	.align		4
        /*0034*/ 	.byte	0x03, 0x5f
        /*0036*/ 	.short	0x0101


	//----- nvinfo : EIATTR_VRC_CTA_INIT_COUNT
	.align		4
        /*0038*/ 	.byte	0x02, 0x4a
	.zero		1
	.zero		1


	//----- nvinfo : EIATTR_EXIT_INSTR_OFFSETS
	.align		4
        /*003c*/ 	.byte	0x04, 0x1c
        /*003e*/ 	.short	(.L_15 - .L_14)


	//   ....[0]....
.L_14:
        /*0040*/ 	.word	0x00000220


	//----- nvinfo : EIATTR_CRS_STACK_SIZE
	.align		4
.L_15:
        /*0044*/ 	.byte	0x04, 0x1e
        /*0046*/ 	.short	(.L_17 - .L_16)
.L_16:
        /*0048*/ 	.word	0x00000000


	//----- nvinfo : EIATTR_CBANK_PARAM_SIZE
	.align		4
.L_17:
        /*004c*/ 	.byte	0x03, 0x19
        /*004e*/ 	.short	0x000c


	//----- nvinfo : EIATTR_PARAM_CBANK
	.align		4
        /*0050*/ 	.byte	0x04, 0x0a
        /*0052*/ 	.short	(.L_19 - .L_18)
	.align		4
.L_18:
        /*0054*/ 	.word	index@(.nv.constant0._Z8sqrtcalcPfi)
        /*0058*/ 	.short	0x0380
        /*005a*/ 	.short	0x000c


	//----- nvinfo : EIATTR_SW_WAR
	.align		4
.L_19:
        /*005c*/ 	.byte	0x04, 0x36
        /*005e*/ 	.short	(.L_21 - .L_20)
.L_20:
        /*0060*/ 	.word	0x00000008
.L_21:


//--------------------- .nv.callgraph             --------------------------
	.section	.nv.callgraph,"",@"SHT_CUDA_CALLGRAPH"
	.align	4
	.sectionentsize	8
	.align		4
        /*0000*/ 	.word	0x00000000
	.align		4
        /*0004*/ 	.word	0xffffffff
	.align		4
        /*0008*/ 	.word	0x00000000
	.align		4
        /*000c*/ 	.word	0xfffffffe
	.align		4
        /*0010*/ 	.word	0x00000000
	.align		4
        /*0014*/ 	.word	0xfffffffd
	.align		4
        /*0018*/ 	.word	0x00000000
	.align		4
        /*001c*/ 	.word	0xfffffffc


//--------------------- .text._Z8sqrtcalcPfi      --------------------------
	.section	.text._Z8sqrtcalcPfi,"ax",@progbits
	.align	128
        .global         _Z8sqrtcalcPfi
        .type           _Z8sqrtcalcPfi,@function
        .size           _Z8sqrtcalcPfi,(.L_x_7 - _Z8sqrtcalcPfi)
        .other          _Z8sqrtcalcPfi,@"STO_CUDA_ENTRY STV_DEFAULT"
_Z8sqrtcalcPfi:
.text._Z8sqrtcalcPfi:
[----:B------:R-:W-:Y:S01]  /*0000*/  LDC R1, c[0x0][0x37c] ;  /* 0x0000df00ff017b82 */ /* 0x000fe20000000800 */
[----:B------:R-:W0:Y:S07]  /*0010*/  S2R R0, SR_TID.X ;  /* 0x0000000000007919 */ /* 0x000e2e0000002100 */
[----:B------:R-:W0:Y:S01]  /*0020*/  S2UR UR4, SR_CTAID.X ;  /* 0x00000000000479c3 */ /* 0x000e220000002500 */
[----:B------:R-:W1:Y:S01]  /*0030*/  LDCU UR5, c[0x0][0x388] ;  /* 0x00007100ff0577ac */ /* 0x000e620008000800 */
[----:B------:R-:W-:Y:S06]  /*0040*/  BSSY.RECONVERGENT B0, `(.L_x_0) ;  /* 0x000001c000007945 */ /* 0x000fec0003800200 */
[----:B------:R-:W0:Y:S02]  /*0050*/  LDC R5, c[0x0][0x360] ;  /* 0x0000d800ff057b82 */ /* 0x000e240000000800 */
[----:B0-----:R-:W-:-:S05]  /*0060*/  IMAD R5, R5, UR4, R0 ;  /* 0x0000000405057c24 */ /* 0x001fca000f8e0200 */
[----:B-1----:R-:W-:-:S13]  /*0070*/  ISETP.GE.AND P0, PT, R5, UR5, PT ;  /* 0x0000000505007c0c */ /* 0x002fda000bf06270 */
[----:B------:R-:W-:Y:S05]  /*0080*/  @P0 BRA `(.L_x_1) ;  /* 0x00000000005c0947 */ /* 0x000fea0003800000 */
[----:B------:R-:W0:Y:S08]  /*0090*/  LDC.64 R8, c[0x0][0x358] ;  /* 0x0000d600ff087b82 */ /* 0x000e300000000a00 */
[----:B------:R-:W1:Y:S01]  /*00a0*/  LDC.64 R2, c[0x0][0x380] ;  /* 0x0000e000ff027b82 */ /* 0x000e620000000a00 */
[----:B0-----:R-:W-:Y:S02]  /*00b0*/  R2UR UR4, R8 ;  /* 0x00000000080472ca */ /* 0x001fe400000e0000 */
[----:B------:R-:W-:Y:S01]  /*00c0*/  R2UR UR5, R9 ;  /* 0x00000000090572ca */ /* 0x000fe200000e0000 */
[----:B-1----:R-:W-:-:S12]  /*00d0*/  IMAD.WIDE R2, R5, 0x4, R2 ;  /* 0x0000000405027825 */ /* 0x002fd800078e0202 */
[----:B------:R-:W2:Y:S01]  /*00e0*/  LDG.E R0, desc[UR4][R2.64] ;  /* 0x0000000402007981 */ /* 0x000ea2000c1e1900 */
[----:B------:R-:W-:Y:S01]  /*00f0*/  BSSY.RECONVERGENT B1, `(.L_x_2) ;  /* 0x000000d000017945 */ /* 0x000fe20003800200 */
[----:B--2---:R-:W-:Y:S01]  /*0100*/  IADD3 R4, PT, PT, R0, -0xd000000, RZ ;  /* 0xf300000000047810 */ /* 0x004fe20007ffe0ff */
[----:B------:R0:W1:Y:S03]  /*0110*/  MUFU.RSQ R5, R0 ;  /* 0x0000000000057308 */ /* 0x0000660000001400 */
[----:B------:R-:W-:-:S13]  /*0120*/  ISETP.GT.U32.AND P0, PT, R4, 0x727fffff, PT ;  /* 0x727fffff0400780c */ /* 0x000fda0003f04070 */
[----:B0-----:R-:W-:Y:S05]  /*0130*/  @!P0 BRA `(.L_x_3) ;  /* 0x0000000000108947 */ /* 0x001fea0003800000 */
[----:B------:R-:W-:-:S07]  /*0140*/  MOV R11, 0x160 ;  /* 0x00000160000b7802 */ /* 0x000fce0000000f00 */
[----:B-1----:R-:W-:Y:S05]  /*0150*/  CALL.REL.NOINC `($__internal_0_$__cuda_sm20_sqrt_rn_f32_slowpath) ;  /* 0x0000000000347944 */ /* 0x002fea0003c00000 */
[----:B------:R-:W-:Y:S01]  /*0160*/  MOV R5, R0 ;  /* 0x0000000000057202 */ /* 0x000fe20000000f00 */
[----:B------:R-:W-:Y:S06]  /*0170*/  BRA `(.L_x_4) ;  /* 0x0000000000107947 */ /* 0x000fec0003800000 */
.L_x_3:
[----:B-1----:R-:W-:Y:S01]  /*0180*/  FMUL.FTZ R7, R0, R5 ;  /* 0x0000000500077220 */ /* 0x002fe20000410000 */
[----:B------:R-:W-:-:S03]  /*0190*/  FMUL.FTZ R5, R5, 0.5 ;  /* 0x3f00000005057820 */ /* 0x000fc60000410000 */
[----:B------:R-:W-:-:S04]  /*01a0*/  FFMA R0, -R7, R7, R0 ;  /* 0x0000000707007223 */ /* 0x000fc80000000100 */
[----:B------:R-:W-:-:S07]  /*01b0*/  FFMA R5, R0, R5, R7 ;  /* 0x0000000500057223 */ /* 0x000fce0000000007 */
.L_x_4:
[----:B------:R-:W-:Y:S05]  /*01c0*/  BSYNC.RECONVERGENT B1 ;  /* 0x0000000000017941 */ /* 0x000fea0003800200 */
.L_x_2:
[----:B------:R-:W-:Y:S02]  /*01d0*/  R2UR UR4, R8 ;  /* 0x00000000080472ca */ /* 0x000fe400000e0000 */
[----:B------:R-:W-:-:S13]  /*01e0*/  R2UR UR5, R9 ;  /* 0x00000000090572ca */ /* 0x000fda00000e0000 */
[----:B------:R0:W-:Y:S02]  /*01f0*/  STG.E desc[UR4][R2.64], R5 ;  /* 0x0000000502007986 */ /* 0x0001e4000c101904 */
.L_x_1:
[----:B------:R-:W-:Y:S05]  /*0200*/  BSYNC.RECONVERGENT B0 ;  /* 0x0000000000007941 */ /* 0x000fea0003800200 */
.L_x_0:
[----:B------:R-:W-:Y:S06]  /*0210*/  BAR.SYNC.DEFER_BLOCKING 0x0 ;  /* 0x0000000000007b1d */ /* 0x000fec0000010000 */
[----:B------:R-:W-:Y:S05]  /*0220*/  EXIT ;  /* 0x000000000000794d */ /* 0x000fea0003800000 */
        .weak           $__internal_0_$__cuda_sm20_sqrt_rn_f32_slowpath
        .type           $__internal_0_$__cuda_sm20_sqrt_rn_f32_slowpath,@function
        .size           $__internal_0_$__cuda_sm20_sqrt_rn_f32_slowpath,(.L_x_7 - $__internal_0_$__cuda_sm20_sqrt_rn_f32_slowpath)
$__internal_0_$__cuda_sm20_sqrt_rn_f32_slowpath:
[----:B------:R-:W-:-:S13]  /*0230*/  LOP3.LUT P0, RZ, R0, 0x7fffffff, RZ, 0xc0, !PT ;  /* 0x7fffffff00ff7812 */ /* 0x000fda000780c0ff */
[----:B------:R-:W-:Y:S01]  /*0240*/  @!P0 MOV R4, R0 ;  /* 0x0000000000048202 */ /* 0x000fe20000000f00 */
[----:B------:R-:W-:Y:S06]  /*0250*/  @!P0 BRA `(.L_x_5) ;  /* 0x0000000000408947 */ /* 0x000fec0003800000 */
[----:B------:R-:W-:-:S13]  /*0260*/  FSETP.GEU.FTZ.AND P0, PT, R0, RZ, PT ;  /* 0x000000ff0000720b */ /* 0x000fda0003f1e000 */
[----:B------:R-:W-:Y:S01]  /*0270*/  @!P0 IMAD.MOV.U32 R4, RZ, RZ, 0x7fffffff ;  /* 0x7fffffffff048424 */ /* 0x000fe200078e00ff */
[----:B------:R-:W-:Y:S06]  /*0280*/  @!P0 BRA `(.L_x_5) ;  /* 0x0000000000348947 */ /* 0x000fec0003800000 */
[----:B------:R-:W-:-:S13]  /*0290*/  FSETP.GTU.FTZ.AND P0, PT, |R0|, +INF , PT ;  /* 0x7f8000000000780b */ /* 0x000fda0003f1c200 */
[----:B------:R-:W-:Y:S01]  /*02a0*/  @P0 FADD.FTZ R4, R0, 1 ;  /* 0x3f80000000040421 */ /* 0x000fe20000010000 */
[----:B------:R-:W-:Y:S06]  /*02b0*/  @P0 BRA `(.L_x_5) ;  /* 0x0000000000280947 */ /* 0x000fec0003800000 */
[----:B------:R-:W-:-:S13]  /*02c0*/  FSETP.NEU.FTZ.AND P0, PT, |R0|, +INF , PT ;  /* 0x7f8000000000780b */ /* 0x000fda0003f1d200 */
[----:B------:R-:W-:-:S04]  /*02d0*/  @P0 FFMA R5, R0, 1.84467440737095516160e+19, RZ ;  /* 0x5f80000000050823 */ /* 0x000fc800000000ff */
[----:B------:R-:W0:Y:S02]  /*02e0*/  @P0 MUFU.RSQ R4, R5 ;  /* 0x0000000500040308 */ /* 0x000e240000001400 */
[----:B0-----:R-:W-:Y:S01]  /*02f0*/  @P0 FMUL.FTZ R6, R5, R4 ;  /* 0x0000000405060220 */ /* 0x001fe20000410000 */
[----:B------:R-:W-:Y:S01]  /*0300*/  @P0 FMUL.FTZ R10, R4, 0.5 ;  /* 0x3f000000040a0820 */ /* 0x000fe20000410000 */
[----:B------:R-:W-:Y:S02]  /*0310*/  @!P0 MOV R4, R0 ;  /* 0x0000000000048202 */ /* 0x000fe40000000f00 */
[----:B------:R-:W-:-:S04]  /*0320*/  @P0 FADD.FTZ R7, -R6, -RZ ;  /* 0x800000ff06070221 */ /* 0x000fc80000010100 */
[----:B------:R-:W-:-:S04]  /*0330*/  @P0 FFMA R7, R6, R7, R5 ;  /* 0x0000000706070223 */ /* 0x000fc80000000005 */
[----:B------:R-:W-:-:S04]  /*0340*/  @P0 FFMA R7, R7, R10, R6 ;  /* 0x0000000a07070223 */ /* 0x000fc80000000006 */
[----:B------:R-:W-:-:S07]  /*0350*/  @P0 FMUL.FTZ R4, R7, 2.3283064365386962891e-10 ;  /* 0x2f80000007040820 */ /* 0x000fce0000410000 */
.L_x_5:
[----:B------:R-:W-:Y:S02]  /*0360*/  HFMA2 R5, -RZ, RZ, 0, 0 ;  /* 0x00000000ff057431 */ /* 0x000fe400000001ff */
[----:B------:R-:W-:Y:S01]  /*0370*/  IMAD.MOV.U32 R0, RZ, RZ, R4 ;  /* 0x000000ffff007224 */ /* 0x000fe200078e0004 */
[----:B------:R-:W-:-:S04]  /*0380*/  MOV R4, R11 ;  /* 0x0000000b00047202 */ /* 0x000fc80000000f00 */
[----:B------:R-:W-:Y:S05]  /*0390*/  RET.REL.NODEC R4 `(_Z8sqrtcalcPfi) ;  /* 0xfffffffc04187950 */ /* 0x000fea0003c3ffff */
.L_x_6:
[----:B------:R-:W-:-:S00]  /*03a0*/  BRA `(.L_x_6) ;  /* 0xfffffffc00fc7947 */ /* 0x000fc0000383ffff */
[----:B------:R-:W-:-:S00]  /*03b0*/  NOP ;  /* 0x0000000000007918 */ /* 0x000fc00000000000 */
        /* <DEDUP_REMOVED lines=12> */
.L_x_7:


//--------------------- .nv.shared.reserved.0     --------------------------
	.section	.nv.shared.reserved.0,"aw",@nobits
	.weak		__nv_reservedSMEM_offset_0_alias
	.size		__nv_reservedSMEM_offset_0_alias, 0, 64
	.other		__nv_reservedSMEM_offset_0_alias,@"STO_CUDA_RESERVED_SHARED STV_DEFAULT"
__nv_reservedSMEM_offset_0_alias:
	.zero		0
	.zero		64


//--------------------- .nv.constant0._Z8sqrtcalcPfi --------------------------
	.section	.nv.constant0._Z8sqrtcalcPfi,"a",@progbits
	.sectionflags	@""
	.align	4
.nv.constant0._Z8sqrtcalcPfi:
	.zero		908


//--------------------- SYMBOLS --------------------------

	.type		.nv.reservedSmem.offset0,@object
	.size		.nv.reservedSmem.offset0,0x4
